//
// Generated by NVIDIA NVVM Compiler
//
// Compiler Build ID: CL-36424714
// Cuda compilation tools, release 13.0, V13.0.88
// Based on NVVM 20.0.0
//

.version 9.0
.target sm_100
.address_size 64

	// .globl	gaxpy

.visible .entry gaxpy(
	.param .u32 gaxpy_param_0,
	.param .u64 .ptr .align 1 gaxpy_param_1,
	.param .u64 .ptr .align 1 gaxpy_param_2,
	.param .u64 .ptr .align 1 gaxpy_param_3
)
{
	.reg .pred 	%p<2>;
	.reg .b32 	%r<6>;
	.reg .b64 	%rd<10>;
	.reg .b64 	%fd<5>;

	ld.param.u32 	%r2, [gaxpy_param_0];
	ld.param.u64 	%rd1, [gaxpy_param_1];
	ld.param.u64 	%rd2, [gaxpy_param_2];
	ld.param.u64 	%rd3, [gaxpy_param_3];
	mov.u32 	%r3, %tid.x;
	mov.u32 	%r4, %ctaid.x;
	mov.u32 	%r5, %ntid.x;
	mad.lo.s32 	%r1, %r4, %r5, %r3;
	setp.ge.s32 	%p1, %r1, %r2;
	@%p1 bra 	$L__BB0_2;
	cvta.to.global.u64 	%rd4, %rd1;
	cvta.to.global.u64 	%rd5, %rd2;
	cvta.to.global.u64 	%rd6, %rd3;
	ld.global.f64 	%fd1, [%rd4];
	mul.wide.s32 	%rd7, %r1, 8;
	add.s64 	%rd8, %rd5, %rd7;
	ld.global.f64 	%fd2, [%rd8];
	add.s64 	%rd9, %rd6, %rd7;
	ld.global.f64 	%fd3, [%rd9];
	fma.rn.f64 	%fd4, %fd1, %fd2, %fd3;
	st.global.f64 	[%rd9], %fd4;
$L__BB0_2:
	ret;

}


// ===== COMPILED SASS (sm_100) =====

	.target	sm_100

	.elftype	@"ET_EXEC"


//--------------------- .note.nv.tkinfo           --------------------------
	.section	.note.nv.tkinfo,"",@"SHT_NOTE"
	.sectionflags	@"SHF_NOTE_NV_TKINFO"
	.tkinfo
        /*0018*/ 	.word	0x00000002
        /*0030*/ 	.string	""
        /*0030*/ 	.string	"ptxas"
        /*0030*/ 	.string	"Cuda compilation tools, release 13.0, V13.0.88"
        /*0030*/ 	.string	"Build cuda_13.0.r13.0/compiler.36424714_0"
        /*0030*/ 	.string	"-arch sm_100 -m 64 "



//--------------------- .note.nv.cuinfo           --------------------------
	.section	.note.nv.cuinfo,"",@"SHT_NOTE"
	.sectionflags	@"SHF_NOTE_NV_CUINFO"
        /*0018*/ 	.short	0x0002
        /*001a*/ 	.short	0x0064
        /*001c*/ 	.short	0x0082
	.zero		2


//--------------------- .nv.info                  --------------------------
	.section	.nv.info,"",@"SHT_CUDA_INFO"
	.align	4


	//----- nvinfo : EIATTR_REGCOUNT
	.align		4
        /*0000*/ 	.byte	0x04, 0x2f
        /*0002*/ 	.short	(.L_1 - .L_0)
	.align		4
.L_0:
        /*0004*/ 	.word	index@(gaxpy)
        /*0008*/ 	.word	0x0000000c


	//----- nvinfo : EIATTR_FRAME_SIZE
	.align		4
.L_1:
        /*000c*/ 	.byte	0x04, 0x11
        /*000e*/ 	.short	(.L_3 - .L_2)
	.align		4
.L_2:
        /*0010*/ 	.word	index@(gaxpy)
        /*0014*/ 	.word	0x00000000


	//----- nvinfo : EIATTR_MIN_STACK_SIZE
	.align		4
.L_3:
        /*0018*/ 	.byte	0x04, 0x12
        /*001a*/ 	.short	(.L_5 - .L_4)
	.align		4
.L_4:
        /*001c*/ 	.word	index@(gaxpy)
        /*0020*/ 	.word	0x00000000
.L_5:


//--------------------- .nv.compat                --------------------------
	.section	.nv.compat,"",@"SHT_CUDA_COMPAT_INFO"
	.align	4
        /*0000*/ 	.byte	0x02, 0x09, 0x00, 0x00, 0x02, 0x02, 0x01, 0x00, 0x02, 0x05, 0x05, 0x00, 0x03, 0x07, 0x01, 0x01
        /*0010*/ 	.byte	0x02, 0x03, 0x00, 0x00, 0x02, 0x06, 0x01, 0x00, 0x04, 0x0b, 0x08, 0x00, 0x01, 0x00, 0x00, 0x00
        /*0020*/ 	.byte	0x00, 0x00, 0x00, 0x00


//--------------------- .nv.info.gaxpy            --------------------------
	.section	.nv.info.gaxpy,"",@"SHT_CUDA_INFO"
	.sectionflags	@""
	.align	4


	//----- nvinfo : EIATTR_CUDA_API_VERSION
	.align		4
        /*0000*/ 	.byte	0x04, 0x37
        /*0002*/ 	.short	(.L_7 - .L_6)
.L_6:
        /*0004*/ 	.word	0x00000082


	//----- nvinfo : EIATTR_KPARAM_INFO
	.align		4
.L_7:
        /*0008*/ 	.byte	0x04, 0x17
        /*000a*/ 	.short	(.L_9 - .L_8)
.L_8:
        /*000c*/ 	.word	0x00000000
        /*0010*/ 	.short	0x0003
        /*0012*/ 	.short	0x0018
        /*0014*/ 	.byte	0x00, 0xf5, 0x21, 0x00


	//----- nvinfo : EIATTR_KPARAM_INFO
	.align		4
.L_9:
        /*0018*/ 	.byte	0x04, 0x17
        /*001a*/ 	.short	(.L_11 - .L_10)
.L_10:
        /*001c*/ 	.word	0x00000000
        /*0020*/ 	.short	0x0002
        /*0022*/ 	.short	0x0010
        /*0024*/ 	.byte	0x00, 0xf5, 0x21, 0x00


	//----- nvinfo : EIATTR_KPARAM_INFO
	.align		4
.L_11:
        /*0028*/ 	.byte	0x04, 0x17
        /*002a*/ 	.short	(.L_13 - .L_12)
.L_12:
        /*002c*/ 	.word	0x00000000
        /*0030*/ 	.short	0x0001
        /*0032*/ 	.short	0x0008
        /*0034*/ 	.byte	0x00, 0xf5, 0x21, 0x00


	//----- nvinfo : EIATTR_KPARAM_INFO
	.align		4
.L_13:
        /*0038*/ 	.byte	0x04, 0x17
        /*003a*/ 	.short	(.L_15 - .L_14)
.L_14:
        /*003c*/ 	.word	0x00000000
        /*0040*/ 	.short	0x0000
        /*0042*/ 	.short	0x0000
        /*0044*/ 	.byte	0x00, 0xf0, 0x11, 0x00


	//----- nvinfo : EIATTR_SPARSE_MMA_MASK
	.align		4
.L_15:
        /*0048*/ 	.byte	0x03, 0x50
        /*004a*/ 	.short	0x0000


	//----- nvinfo : EIATTR_MAXREG_COUNT
	.align		4
        /*004c*/ 	.byte	0x03, 0x1b
        /*004e*/ 	.short	0x00ff


	//----- nvinfo : EIATTR_MERCURY_ISA_VERSION
	.align		4
        /*0050*/ 	.byte	0x03, 0x5f
        /*0052*/ 	.short	0x0101


	//----- nvinfo : EIATTR_VRC_CTA_INIT_COUNT
	.align		4
        /*0054*/ 	.byte	0x02, 0x4a
	.zero		1
	.zero		1


	//----- nvinfo : EIATTR_EXIT_INSTR_OFFSETS
	.align		4
        /*0058*/ 	.byte	0x04, 0x1c
        /*005a*/ 	.short	(.L_17 - .L_16)


	//   ....[0]....
.L_16:
        /*005c*/ 	.word	0x00000070


	//   ....[1]....
        /*0060*/ 	.word	0x00000130


	//----- nvinfo : EIATTR_CBANK_PARAM_SIZE
	.align		4
.L_17:
        /*0064*/ 	.byte	0x03, 0x19
        /*0066*/ 	.short	0x0020


	//----- nvinfo : EIATTR_PARAM_CBANK
	.align		4
        /*0068*/ 	.byte	0x04, 0x0a
        /*006a*/ 	.short	(.L_19 - .L_18)
	.align		4
.L_18:
        /*006c*/ 	.word	index@(.nv.constant0.gaxpy)
        /*0070*/ 	.short	0x0380
        /*0072*/ 	.short	0x0020


	//----- nvinfo : EIATTR_SW_WAR
	.align		4
.L_19:
        /*0074*/ 	.byte	0x04, 0x36
        /*0076*/ 	.short	(.L_21 - .L_20)
.L_20:
        /*0078*/ 	.word	0x00000008
.L_21:


//--------------------- .nv.callgraph             --------------------------
	.section	.nv.callgraph,"",@"SHT_CUDA_CALLGRAPH"
	.align	4
	.sectionentsize	8
	.align		4
        /*0000*/ 	.word	0x00000000
	.align		4
        /*0004*/ 	.word	0xffffffff
	.align		4
        /*0008*/ 	.word	0x00000000
	.align		4
        /*000c*/ 	.word	0xfffffffe
	.align		4
        /*0010*/ 	.word	0x00000000
	.align		4
        /*0014*/ 	.word	0xfffffffd
	.align		4
        /*0018*/ 	.word	0x00000000
	.align		4
        /*001c*/ 	.word	0xfffffffc


//--------------------- .text.gaxpy               --------------------------
	.section	.text.gaxpy,"ax",@progbits
	.align	128
        .global         gaxpy
        .type           gaxpy,@function
        .size           gaxpy,(.L_x_1 - gaxpy)
        .other          gaxpy,@"STO_CUDA_ENTRY STV_DEFAULT"
gaxpy:
.text.gaxpy:
[----:B------:R-:W-:Y:S01]  /*0000*/  LDC R1, c[0x0][0x37c] ;  /* 0x0000df00ff017b82 */ /* 0x000fe20000000800 */
[----:B------:R-:W0:Y:S07]  /*0010*/  S2R R9, SR_TID.X ;  /* 0x0000000000097919 */ /* 0x000e2e0000002100 */
[----:B------:R-:W0:Y:S01]  /*0020*/  S2UR UR4, SR_CTAID.X ;  /* 0x00000000000479c3 */ /* 0x000e220000002500 */
[----:B------:R-:W1:Y:S07]  /*0030*/  LDCU UR5, c[0x0][0x380] ;  /* 0x00007000ff0577ac */ /* 0x000e6e0008000800 */
[----:B------:R-:W0:Y:S02]  /*0040*/  LDC R0, c[0x0][0x360] ;  /* 0x0000d800ff007b82 */ /* 0x000e240000000800 */
[----:B0-----:R-:W-:-:S05]  /*0050*/  IMAD R9, R0, UR4, R9 ;  /* 0x0000000400097c24 */ /* 0x001fca000f8e0209 */
[----:B-1----:R-:W-:-:S13]  /*0060*/  ISETP.GE.AND P0, PT, R9, UR5, PT ;  /* 0x0000000509007c0c */ /* 0x002fda000bf06270 */
[----:B------:R-:W-:Y:S05]  /*0070*/  @P0 EXIT ;  /* 0x000000000000094d */ /* 0x000fea0003800000 */
[----:B------:R-:W0:Y:S01]  /*0080*/  LDC.64 R4, c[0x0][0x390] ;  /* 0x0000e400ff047b82 */ /* 0x000e220000000a00 */
[----:B------:R-:W1:Y:S07]  /*0090*/  LDCU.64 UR4, c[0x0][0x358] ;  /* 0x00006b00ff0477ac */ /* 0x000e6e0008000a00 */
[----:B------:R-:W2:Y:S08]  /*00a0*/  LDC.64 R6, c[0x0][0x398] ;  /* 0x0000e600ff067b82 */ /* 0x000eb00000000a00 */
[----:B------:R-:W3:Y:S01]  /*00b0*/  LDC.64 R2, c[0x0][0x388] ;  /* 0x0000e200ff027b82 */ /* 0x000ee20000000a00 */
[----:B0-----:R-:W-:-:S06]  /*00c0*/  IMAD.WIDE R4, R9, 0x8, R4 ;  /* 0x0000000809047825 */ /* 0x001fcc00078e0204 */
[----:B-1----:R-:W4:Y:S01]  /*00d0*/  LDG.E.64 R4, desc[UR4][R4.64] ;  /* 0x0000000404047981 */ /* 0x002f22000c1e1b00 */
[----:B--2---:R-:W-:-:S05]  /*00e0*/  IMAD.WIDE R6, R9, 0x8, R6 ;  /* 0x0000000809067825 */ /* 0x004fca00078e0206 */
[----:B------:R-:W4:Y:S04]  /*00f0*/  LDG.E.64 R8, desc[UR4][R6.64] ;  /* 0x0000000406087981 */ /* 0x000f28000c1e1b00 */
[----:B---3--:R-:W4:Y:S02]  /*0100*/  LDG.E.64 R2, desc[UR4][R2.64] ;  /* 0x0000000402027981 */ /* 0x008f24000c1e1b00 */
[----:B----4-:R-:W-:-:S07]  /*0110*/  DFMA R8, R2, R4, R8 ;  /* 0x000000040208722b */ /* 0x010fce0000000008 */
[----:B------:R-:W-:Y:S01]  /*0120*/  STG.E.64 desc[UR4][R6.64], R8 ;  /* 0x0000000806007986 */ /* 0x000fe2000c101b04 */
[----:B------:R-:W-:Y:S05]  /*0130*/  EXIT ;  /* 0x000000000000794d */ /* 0x000fea0003800000 */
.L_x_0:
[----:B------:R-:W-:-:S00]  /*0140*/  BRA `(.L_x_0) ;  /* 0xfffffffc00fc7947 */ /* 0x000fc0000383ffff */
[----:B------:R-:W-:-:S00]  /*0150*/  NOP ;  /* 0x0000000000007918 */ /* 0x000fc00000000000 */
        /* <DEDUP_REMOVED lines=10> */
.L_x_1:


//--------------------- .nv.shared.reserved.0     --------------------------
	.section	.nv.shared.reserved.0,"aw",@nobits
	.weak		__nv_reservedSMEM_offset_0_alias
	.size		__nv_reservedSMEM_offset_0_alias, 0, 64
	.other		__nv_reservedSMEM_offset_0_alias,@"STO_CUDA_RESERVED_SHARED STV_DEFAULT"
__nv_reservedSMEM_offset_0_alias:
	.zero		0
	.zero		64


//--------------------- .nv.constant0.gaxpy       --------------------------
	.section	.nv.constant0.gaxpy,"a",@progbits
	.sectionflags	@""
	.align	4
.nv.constant0.gaxpy:
	.zero		928


//--------------------- SYMBOLS --------------------------

	.type		.nv.reservedSmem.offset0,@object
	.size		.nv.reservedSmem.offset0,0x4
